	.headerflags	@"EF_CUDA_TEXMODE_UNIFIED EF_CUDA_64BIT_ADDRESS EF_CUDA_ACCELERATORS EF_CUDA_SM90 EF_CUDA_VIRTUAL_SM(EF_CUDA_SM90)"
	.elftype	@"ET_EXEC"


//--------------------- .nv.info                  --------------------------
	.section	.nv.info,"",@"SHT_CUDA_INFO"
	.align	4


	//----- nvinfo : EIATTR_REGCOUNT
	.align		4
        /*0000*/ 	.byte	0x04, 0x2f
        /*0002*/ 	.short	(.L_3 - .L_2)
	.align		4
.L_2:
        /*0004*/ 	.word	index@(triton_poi_fused__native_batch_norm_legit_no_training_mul_softplus_tanh_29)
        /*0008*/ 	.word	0x00000012


	//----- nvinfo : EIATTR_MIN_STACK_SIZE
	.align		4
.L_3:
        /*000c*/ 	.byte	0x04, 0x12
        /*000e*/ 	.short	(.L_5 - .L_4)
	.align		4
.L_4:
        /*0010*/ 	.word	index@(triton_poi_fused__native_batch_norm_legit_no_training_mul_softplus_tanh_29)
        /*0014*/ 	.word	0x00000000


	//----- nvinfo : EIATTR_FRAME_SIZE
	.align		4
.L_5:
        /*0018*/ 	.byte	0x04, 0x11
        /*001a*/ 	.short	(.L_7 - .L_6)
	.align		4
.L_6:
        /*001c*/ 	.word	index@(triton_poi_fused__native_batch_norm_legit_no_training_mul_softplus_tanh_29)
        /*0020*/ 	.word	0x00000000


	//----- nvinfo : EIATTR_MIN_STACK_SIZE
	.align		4
.L_7:
        /*0024*/ 	.byte	0x04, 0x12
        /*0026*/ 	.short	(.L_9 - .L_8)
	.align		4
.L_8:
        /*0028*/ 	.word	index@(triton_poi_fused__native_batch_norm_legit_no_training_mul_softplus_tanh_29)
        /*002c*/ 	.word	0x00000000
.L_9:


//--------------------- .nv.info.triton_poi_fused__native_batch_norm_legit_no_training_mul_softplus_tanh_29 --------------------------
	.section	.nv.info.triton_poi_fused__native_batch_norm_legit_no_training_mul_softplus_tanh_29,"",@"SHT_CUDA_INFO"
	.sectionflags	@""
	.align	4


	//----- nvinfo : EIATTR_CUDA_API_VERSION
	.align		4
        /*0000*/ 	.byte	0x04, 0x37
        /*0002*/ 	.short	(.L_11 - .L_10)
.L_10:
        /*0004*/ 	.word	0x0000007c


	//----- nvinfo : EIATTR_KPARAM_INFO
	.align		4
.L_11:
        /*0008*/ 	.byte	0x04, 0x17
        /*000a*/ 	.short	(.L_13 - .L_12)
.L_12:
        /*000c*/ 	.word	0x00000000
        /*0010*/ 	.short	0x0006
        /*0012*/ 	.short	0x0030
        /*0014*/ 	.byte	0x00, 0xf0, 0x11, 0x00


	//----- nvinfo : EIATTR_KPARAM_INFO
	.align		4
.L_13:
        /*0018*/ 	.byte	0x04, 0x17
        /*001a*/ 	.short	(.L_15 - .L_14)
.L_14:
        /*001c*/ 	.word	0x00000000
        /*0020*/ 	.short	0x0005
        /*0022*/ 	.short	0x0028
        /*0024*/ 	.byte	0x00, 0xf4, 0x21, 0x00


	//----- nvinfo : EIATTR_KPARAM_INFO
	.align		4
.L_15:
        /*0028*/ 	.byte	0x04, 0x17
        /*002a*/ 	.short	(.L_17 - .L_16)
.L_16:
        /*002c*/ 	.word	0x00000000
        /*0030*/ 	.short	0x0004
        /*0032*/ 	.short	0x0020
        /*0034*/ 	.byte	0x00, 0xf4, 0x21, 0x00


	//----- nvinfo : EIATTR_KPARAM_INFO
	.align		4
.L_17:
        /*0038*/ 	.byte	0x04, 0x17
        /*003a*/ 	.short	(.L_19 - .L_18)
.L_18:
        /*003c*/ 	.word	0x00000000
        /*0040*/ 	.short	0x0003
        /*0042*/ 	.short	0x0018
        /*0044*/ 	.byte	0x00, 0xf4, 0x21, 0x00


	//----- nvinfo : EIATTR_KPARAM_INFO
	.align		4
.L_19:
        /*0048*/ 	.byte	0x04, 0x17
        /*004a*/ 	.short	(.L_21 - .L_20)
.L_20:
        /*004c*/ 	.word	0x00000000
        /*0050*/ 	.short	0x0002
        /*0052*/ 	.short	0x0010
        /*0054*/ 	.byte	0x00, 0xf4, 0x21, 0x00


	//----- nvinfo : EIATTR_KPARAM_INFO
	.align		4
.L_21:
        /*0058*/ 	.byte	0x04, 0x17
        /*005a*/ 	.short	(.L_23 - .L_22)
.L_22:
        /*005c*/ 	.word	0x00000000
        /*0060*/ 	.short	0x0001
        /*0062*/ 	.short	0x0008
        /*0064*/ 	.byte	0x00, 0xf4, 0x21, 0x00


	//----- nvinfo : EIATTR_KPARAM_INFO
	.align		4
.L_23:
        /*0068*/ 	.byte	0x04, 0x17
        /*006a*/ 	.short	(.L_25 - .L_24)
.L_24:
        /*006c*/ 	.word	0x00000000
        /*0070*/ 	.short	0x0000
        /*0072*/ 	.short	0x0000
        /*0074*/ 	.byte	0x00, 0xf4, 0x21, 0x00


	//----- nvinfo : EIATTR_SPARSE_MMA_MASK
	.align		4
.L_25:
        /*0078*/ 	.byte	0x03, 0x50
        /*007a*/ 	.short	0x0000


	//----- nvinfo : EIATTR_MAXREG_COUNT
	.align		4
        /*007c*/ 	.byte	0x03, 0x1b
        /*007e*/ 	.short	0x00ff


	//----- nvinfo : EIATTR_EXIT_INSTR_OFFSETS
	.align		4
        /*0080*/ 	.byte	0x04, 0x1c
        /*0082*/ 	.short	(.L_27 - .L_26)


	//   ....[0]....
.L_26:
        /*0084*/ 	.word	0x00000b20


	//----- nvinfo : EIATTR_REQNTID
	.align		4
.L_27:
        /*0088*/ 	.byte	0x04, 0x10
        /*008a*/ 	.short	(.L_29 - .L_28)
.L_28:
        /*008c*/ 	.word	0x00000080
        /*0090*/ 	.word	0x00000001
        /*0094*/ 	.word	0x00000001


	//----- nvinfo : EIATTR_CRS_STACK_SIZE
	.align		4
.L_29:
        /*0098*/ 	.byte	0x04, 0x1e
        /*009a*/ 	.short	(.L_31 - .L_30)
.L_30:
        /*009c*/ 	.word	0x00000000


	//----- nvinfo : EIATTR_CBANK_PARAM_SIZE
	.align		4
.L_31:
        /*00a0*/ 	.byte	0x03, 0x19
        /*00a2*/ 	.short	0x0034


	//----- nvinfo : EIATTR_PARAM_CBANK
	.align		4
        /*00a4*/ 	.byte	0x04, 0x0a
        /*00a6*/ 	.short	(.L_33 - .L_32)
	.align		4
.L_32:
        /*00a8*/ 	.word	index@(.nv.constant0.triton_poi_fused__native_batch_norm_legit_no_training_mul_softplus_tanh_29)
        /*00ac*/ 	.short	0x0210
        /*00ae*/ 	.short	0x0034


	//----- nvinfo : EIATTR_SW_WAR
	.align		4
.L_33:
        /*00b0*/ 	.byte	0x04, 0x36
        /*00b2*/ 	.short	(.L_35 - .L_34)
.L_34:
        /*00b4*/ 	.word	0x00000008
.L_35:


//--------------------- .nv.callgraph             --------------------------
	.section	.nv.callgraph,"",@"SHT_CUDA_CALLGRAPH"
	.align	4
	.sectionentsize	8
	.align		4
        /*0000*/ 	.word	0x00000000
	.align		4
        /*0004*/ 	.word	0xffffffff
	.align		4
        /*0008*/ 	.word	0x00000000
	.align		4
        /*000c*/ 	.word	0xfffffffe
	.align		4
        /*0010*/ 	.word	0x00000000
	.align		4
        /*0014*/ 	.word	0xfffffffd
	.align		4
        /*0018*/ 	.word	0x00000000
	.align		4
        /*001c*/ 	.word	0xfffffffc


//--------------------- .nv.constant4             --------------------------
	.section	.nv.constant4,"a",@progbits
	.align	8
	.align		8
.nv.constant4:
        /*0000*/ 	.dword	_$_str
	.align		8
        /*0008*/ 	.dword	_$_str_$_2


//--------------------- .text.triton_poi_fused__native_batch_norm_legit_no_training_mul_softplus_tanh_29 --------------------------
	.section	.text.triton_poi_fused__native_batch_norm_legit_no_training_mul_softplus_tanh_29,"ax",@progbits
	.align	128
        .global         triton_poi_fused__native_batch_norm_legit_no_training_mul_softplus_tanh_29
        .type           triton_poi_fused__native_batch_norm_legit_no_training_mul_softplus_tanh_29,@function
        .size           triton_poi_fused__native_batch_norm_legit_no_training_mul_softplus_tanh_29,(.L_x_11 - triton_poi_fused__native_batch_norm_legit_no_training_mul_softplus_tanh_29)
        .other          triton_poi_fused__native_batch_norm_legit_no_training_mul_softplus_tanh_29,@"STO_CUDA_ENTRY STV_DEFAULT"
triton_poi_fused__native_batch_norm_legit_no_training_mul_softplus_tanh_29:
.text.triton_poi_fused__native_batch_norm_legit_no_training_mul_softplus_tanh_29:
[----:B------:R-:W0:Y:S01]  /*0000*/  LDC R1, c[0x0][0x28] ;  /* 0x00000a00ff017b82 */ /* 0x000e220000000800 */
[----:B------:R-:W1:Y:S07]  /*0010*/  S2R R0, SR_TID.X ;  /* 0x0000000000007919 */ /* 0x000e6e0000002100 */
[----:B------:R-:W2:Y:S01]  /*0020*/  LDC.64 R4, c[0x0][0x228] ;  /* 0x00008a00ff047b82 */ /* 0x000ea20000000a00 */
[----:B------:R-:W-:Y:S01]  /*0030*/  ULDC.64 UR4, c[0x0][0x208] ;  /* 0x0000820000047ab9 */ /* 0x000fe20000000a00 */
[----:B------:R-:W3:Y:S06]  /*0040*/  S2R R7, SR_CTAID.X ;  /* 0x0000000000077919 */ /* 0x000eec0000002500 */
[----:B------:R-:W4:Y:S08]  /*0050*/  LDC.64 R8, c[0x0][0x220] ;  /* 0x00008800ff087b82 */ /* 0x000f300000000a00 */
[----:B------:R-:W5:Y:S08]  /*0060*/  LDC.64 R10, c[0x0][0x230] ;  /* 0x00008c00ff0a7b82 */ /* 0x000f700000000a00 */
[----:B------:R-:W5:Y:S01]  /*0070*/  LDC.64 R12, c[0x0][0x238] ;  /* 0x00008e00ff0c7b82 */ /* 0x000f620000000a00 */
[----:B-1----:R-:W-:-:S02]  /*0080*/  SHF.L.U32 R0, R0, 0x1, RZ ;  /* 0x0000000100007819 */ /* 0x002fc400000006ff */
[----:B---3--:R-:W-:Y:S02]  /*0090*/  SHF.R.S32.HI R3, RZ, 0x17, R7 ;  /* 0x00000017ff037819 */ /* 0x008fe40000011407 */
[----:B------:R-:W-:Y:S02]  /*00a0*/  LOP3.LUT R0, R0, 0xfe, RZ, 0xc0, !PT ;  /* 0x000000fe00007812 */ /* 0x000fe400078ec0ff */
[----:B------:R-:W-:Y:S02]  /*00b0*/  SGXT R3, R3, 0x1 ;  /* 0x000000010303781a */ /* 0x000fe40000000200 */
[----:B------:R-:W-:Y:S02]  /*00c0*/  LEA R2, R7, R0, 0x8 ;  /* 0x0000000007027211 */ /* 0x000fe400078e40ff */
[----:B------:R-:W1:Y:S02]  /*00d0*/  LDC.64 R6, c[0x0][0x218] ;  /* 0x00008600ff067b82 */ /* 0x000e640000000a00 */
[----:B------:R-:W-:-:S04]  /*00e0*/  LEA.HI R3, R3, R2, RZ, 0x8 ;  /* 0x0000000203037211 */ /* 0x000fc800078f40ff */
[----:B------:R-:W-:-:S04]  /*00f0*/  LOP3.LUT R3, R3, 0xffffff00, RZ, 0xc0, !PT ;  /* 0xffffff0003037812 */ /* 0x000fc800078ec0ff */
[----:B------:R-:W-:-:S05]  /*0100*/  IADD3 R3, R2, -R3, RZ ;  /* 0x8000000302037210 */ /* 0x000fca0007ffe0ff */
[----:B--2---:R-:W-:-:S06]  /*0110*/  IMAD.WIDE R4, R3, 0x4, R4 ;  /* 0x0000000403047825 */ /* 0x004fcc00078e0204 */
[----:B------:R-:W2:Y:S01]  /*0120*/  LDG.E.EL.64 R4, desc[UR4][R4.64] ;  /* 0x0000000404047981 */ /* 0x000ea2000c2e1b00 */
[----:B----4-:R-:W-:-:S04]  /*0130*/  IMAD.WIDE R8, R3, 0x4, R8 ;  /* 0x0000000403087825 */ /* 0x010fc800078e0208 */
[----:B-1----:R-:W-:Y:S02]  /*0140*/  IMAD.WIDE R6, R2, 0x4, R6 ;  /* 0x0000000402067825 */ /* 0x002fe400078e0206 */
[----:B------:R-:W3:Y:S02]  /*0150*/  LDG.E.EL.64 R8, desc[UR4][R8.64] ;  /* 0x0000000408087981 */ /* 0x000ee4000c2e1b00 */
[C---:B-----5:R-:W-:Y:S02]  /*0160*/  IMAD.WIDE R10, R3.reuse, 0x4, R10 ;  /* 0x00000004030a7825 */ /* 0x060fe400078e020a */
[----:B------:R-:W3:Y:S02]  /*0170*/  LDG.E.64 R6, desc[UR4][R6.64] ;  /* 0x0000000406067981 */ /* 0x000ee4000c1e1b00 */
[----:B0-----:R-:W-:Y:S02]  /*0180*/  IMAD.WIDE R12, R3, 0x4, R12 ;  /* 0x00000004030c7825 */ /* 0x001fe400078e020c */
[----:B------:R-:W4:Y:S04]  /*0190*/  LDG.E.EL.64 R10, desc[UR4][R10.64] ;  /* 0x000000040a0a7981 */ /* 0x000f28000c2e1b00 */
[----:B------:R-:W4:Y:S01]  /*01a0*/  LDG.E.EL.64 R12, desc[UR4][R12.64] ;  /* 0x000000040c0c7981 */ /* 0x000f22000c2e1b00 */
[----:B------:R-:W-:Y:S01]  /*01b0*/  HFMA2.MMA R0, -RZ, RZ, 1.625, 0 ;  /* 0x3e800000ff007435 */ /* 0x000fe200000001ff */
[----:B------:R-:W-:Y:S01]  /*01c0*/  BSSY B0, `(.L_x_0) ;  /* 0x0000057000007945 */ /* 0x000fe20003800000 */
[----:B--2---:R-:W-:Y:S01]  /*01d0*/  FADD R4, R4, 9.9999997473787516356e-06 ;  /* 0x3727c5ac04047421 */ /* 0x004fe20000000000 */
[----:B------:R-:W-:-:S03]  /*01e0*/  FADD R5, R5, 9.9999997473787516356e-06 ;  /* 0x3727c5ac05057421 */ /* 0x000fc60000000000 */
[----:B------:R-:W0:Y:S08]  /*01f0*/  MUFU.SQRT R3, R4 ;  /* 0x0000000400037308 */ /* 0x000e300000002000 */
[----:B------:R-:W1:Y:S01]  /*0200*/  MUFU.SQRT R14, R5 ;  /* 0x00000005000e7308 */ /* 0x000e620000002000 */
[C---:B0-----:R-:W-:Y:S02]  /*0210*/  FSETP.GT.AND P0, PT, R3.reuse, 8.50705917302346158658e+37, PT ;  /* 0x7e8000000300780b */ /* 0x041fe40003f04000 */
[----:B------:R-:W-:-:S02]  /*0220*/  FSETP.GEU.AND P2, PT, R3, 1.175494350822287508e-38, PT ;  /* 0x008000000300780b */ /* 0x000fc40003f4e000 */
[C---:B-1----:R-:W-:Y:S02]  /*0230*/  FSETP.GT.AND P1, PT, R14.reuse, 8.50705917302346158658e+37, PT ;  /* 0x7e8000000e00780b */ /* 0x042fe40003f24000 */
[----:B------:R-:W-:-:S07]  /*0240*/  FSETP.GEU.AND P3, PT, R14, 1.175494350822287508e-38, PT ;  /* 0x008000000e00780b */ /* 0x000fce0003f6e000 */
[----:B------:R-:W-:-:S04]  /*0250*/  @P0 FMUL R3, R3, 0.25 ;  /* 0x3e80000003030820 */ /* 0x000fc80000400000 */
[----:B------:R-:W-:Y:S01]  /*0260*/  @!P2 FMUL R3, R3, 16777216 ;  /* 0x4b8000000303a820 */ /* 0x000fe20000400000 */
[----:B------:R-:W-:-:S04]  /*0270*/  @P1 FMUL R14, R14, 0.25 ;  /* 0x3e8000000e0e1820 */ /* 0x000fc80000400000 */
[----:B------:R-:W-:Y:S01]  /*0280*/  @!P3 FMUL R14, R14, 16777216 ;  /* 0x4b8000000e0eb820 */ /* 0x000fe20000400000 */
[----:B------:R-:W0:Y:S01]  /*0290*/  MUFU.RCP R3, R3 ;  /* 0x0000000300037308 */ /* 0x000e220000001000 */
[----:B------:R-:W-:-:S07]  /*02a0*/  FSEL R4, R0, 1, P0 ;  /* 0x3f80000000047808 */ /* 0x000fce0000000000 */
[----:B------:R-:W1:Y:S01]  /*02b0*/  MUFU.RCP R14, R14 ;  /* 0x0000000e000e7308 */ /* 0x000e620000001000 */
[----:B------:R-:W-:Y:S01]  /*02c0*/  FSEL R15, R0, 1, P1 ;  /* 0x3f800000000f7808 */ /* 0x000fe20000800000 */
[----:B------:R-:W-:Y:S01]  /*02d0*/  @!P2 FMUL R4, R4, 16777216 ;  /* 0x4b8000000404a820 */ /* 0x000fe20000400000 */
[----:B---3--:R-:W-:-:S03]  /*02e0*/  FADD R6, R6, -R8 ;  /* 0x8000000806067221 */ /* 0x008fc60000000000 */
[----:B------:R-:W-:Y:S01]  /*02f0*/  @!P3 FMUL R15, R15, 16777216 ;  /* 0x4b8000000f0fb820 */ /* 0x000fe20000400000 */
[----:B0-----:R-:W-:Y:S01]  /*0300*/  FMUL R5, R3, R4 ;  /* 0x0000000403057220 */ /* 0x001fe20000400000 */
[----:B------:R-:W-:-:S03]  /*0310*/  FADD R7, R7, -R9 ;  /* 0x8000000907077221 */ /* 0x000fc60000000000 */
[----:B------:R-:W-:Y:S01]  /*0320*/  FMUL R5, R6, R5 ;  /* 0x0000000506057220 */ /* 0x000fe20000400000 */
[----:B-1----:R-:W-:-:S03]  /*0330*/  FMUL R4, R14, R15 ;  /* 0x0000000f0e047220 */ /* 0x002fc60000400000 */
[----:B----4-:R-:W-:Y:S01]  /*0340*/  FFMA R10, R10, R5, R12 ;  /* 0x000000050a0a7223 */ /* 0x010fe2000000000c */
[----:B------:R-:W-:-:S03]  /*0350*/  FMUL R4, R7, R4 ;  /* 0x0000000407047220 */ /* 0x000fc60000400000 */
[----:B------:R-:W-:Y:S01]  /*0360*/  FMUL R5, R10, 1.4426950216293334961 ;  /* 0x3fb8aa3b0a057820 */ /* 0x000fe20000400000 */
[----:B------:R-:W-:-:S04]  /*0370*/  FFMA R11, R11, R4, R13 ;  /* 0x000000040b0b7223 */ /* 0x000fc8000000000d */
[----:B------:R-:W-:Y:S01]  /*0380*/  FMUL R7, R11, 1.4426950216293334961 ;  /* 0x3fb8aa3b0b077820 */ /* 0x000fe20000400000 */
[----:B------:R-:W-:-:S04]  /*0390*/  FSETP.GEU.AND P0, PT, R5, -126, PT ;  /* 0xc2fc00000500780b */ /* 0x000fc80003f0e000 */
[----:B------:R-:W-:-:S09]  /*03a0*/  FSETP.GEU.AND P1, PT, R7, -126, PT ;  /* 0xc2fc00000700780b */ /* 0x000fd20003f2e000 */
[----:B------:R-:W-:-:S04]  /*03b0*/  @!P0 FMUL R5, R5, 0.5 ;  /* 0x3f00000005058820 */ /* 0x000fc80000400000 */
[----:B------:R-:W-:Y:S01]  /*03c0*/  @!P1 FMUL R7, R7, 0.5 ;  /* 0x3f00000007079820 */ /* 0x000fe20000400000 */
[----:B------:R-:W0:Y:S08]  /*03d0*/  MUFU.EX2 R3, R5 ;  /* 0x0000000500037308 */ /* 0x000e300000000800 */
[----:B------:R-:W1:Y:S01]  /*03e0*/  MUFU.EX2 R4, R7 ;  /* 0x0000000700047308 */ /* 0x000e620000000800 */
[----:B0-----:R-:W-:-:S04]  /*03f0*/  @!P0 FMUL R3, R3, R3 ;  /* 0x0000000303038220 */ /* 0x001fc80000400000 */
[----:B------:R-:W-:Y:S01]  /*0400*/  FADD.FTZ.RZ R6, R3, 1 ;  /* 0x3f80000003067421 */ /* 0x000fe2000001c000 */
[----:B-1----:R-:W-:-:S04]  /*0410*/  @!P1 FMUL R4, R4, R4 ;  /* 0x0000000404049220 */ /* 0x002fc80000400000 */
[----:B------:R-:W-:Y:S01]  /*0420*/  IADD3 R6, R6, -0x3f400000, RZ ;  /* 0xc0c0000006067810 */ /* 0x000fe20007ffe0ff */
[----:B------:R-:W-:-:S03]  /*0430*/  FADD.FTZ.RZ R8, R4, 1 ;  /* 0x3f80000004087421 */ /* 0x000fc6000001c000 */
[----:B------:R-:W-:Y:S02]  /*0440*/  LOP3.LUT R6, R6, 0xff800000, RZ, 0xc0, !PT ;  /* 0xff80000006067812 */ /* 0x000fe400078ec0ff */
[----:B------:R-:W-:Y:S02]  /*0450*/  IADD3 R8, R8, -0x3f400000, RZ ;  /* 0xc0c0000008087810 */ /* 0x000fe40007ffe0ff */
[----:B------:R-:W-:Y:S02]  /*0460*/  IADD3 R9, -R6, 0x40800000, RZ ;  /* 0x4080000006097810 */ /* 0x000fe40007ffe1ff */
[----:B------:R-:W-:-:S04]  /*0470*/  LOP3.LUT R5, R8, 0xff800000, RZ, 0xc0, !PT ;  /* 0xff80000008057812 */ /* 0x000fc800078ec0ff */
[----:B------:R-:W-:Y:S01]  /*0480*/  IADD3 R13, -R5, 0x40800000, RZ ;  /* 0x40800000050d7810 */ /* 0x000fe20007ffe1ff */
[-C--:B------:R-:W-:Y:S01]  /*0490*/  FFMA.FTZ R7, R9, R0.reuse, -1 ;  /* 0xbf80000009077423 */ /* 0x080fe20000010000 */
[----:B------:R-:W-:Y:S02]  /*04a0*/  IADD3 R8, R3, -R6, RZ ;  /* 0x8000000603087210 */ /* 0x000fe40007ffe0ff */
[----:B------:R-:W-:Y:S01]  /*04b0*/  IADD3 R9, R4, -R5, RZ ;  /* 0x8000000504097210 */ /* 0x000fe20007ffe0ff */
[----:B------:R-:W-:Y:S01]  /*04c0*/  FFMA.FTZ R0, R13, R0, -1 ;  /* 0xbf8000000d007423 */ /* 0x000fe20000010000 */
[----:B------:R-:W-:Y:S01]  /*04d0*/  MOV R12, 0x3d39bf78 ;  /* 0x3d39bf78000c7802 */ /* 0x000fe20000000f00 */
[----:B------:R-:W-:Y:S02]  /*04e0*/  FADD R7, R8, R7 ;  /* 0x0000000708077221 */ /* 0x000fe40000000000 */
[----:B------:R-:W-:Y:S02]  /*04f0*/  FADD R0, R9, R0 ;  /* 0x0000000009007221 */ /* 0x000fe40000000000 */
[----:B------:R-:W-:-:S02]  /*0500*/  FFMA.FTZ R8, R7, -R12, 0.10546888411045074463 ;  /* 0x3dd8001207087423 */ /* 0x000fc4000001080c */
[C---:B------:R-:W-:Y:S02]  /*0510*/  FFMA.FTZ R9, R0.reuse, -R12, 0.10546888411045074463 ;  /* 0x3dd8001200097423 */ /* 0x040fe4000001080c */
[C---:B------:R-:W-:Y:S02]  /*0520*/  FFMA.FTZ R8, R7.reuse, R8, -0.13229703903198242188 ;  /* 0xbe0778e007087423 */ /* 0x040fe40000010008 */
[C---:B------:R-:W-:Y:S02]  /*0530*/  FFMA.FTZ R9, R0.reuse, R9, -0.13229703903198242188 ;  /* 0xbe0778e000097423 */ /* 0x040fe40000010009 */
[C---:B------:R-:W-:Y:S02]  /*0540*/  FFMA.FTZ R8, R7.reuse, R8, 0.14491446316242218018 ;  /* 0x3e14647507087423 */ /* 0x040fe40000010008 */
[----:B------:R-:W-:Y:S02]  /*0550*/  FFMA.FTZ R9, R0, R9, 0.14491446316242218018 ;  /* 0x3e14647500097423 */ /* 0x000fe40000010009 */
[----:B------:R-:W-:-:S02]  /*0560*/  FFMA.FTZ R8, R7, R8, -0.16641564667224884033 ;  /* 0xbe2a68dd07087423 */ /* 0x000fc40000010008 */
[C---:B------:R-:W-:Y:S02]  /*0570*/  FFMA.FTZ R9, R0.reuse, R9, -0.16641564667224884033 ;  /* 0xbe2a68dd00097423 */ /* 0x040fe40000010009 */
[C---:B------:R-:W-:Y:S02]  /*0580*/  FFMA.FTZ R8, R7.reuse, R8, 0.19988867640495300293 ;  /* 0x3e4caf9e07087423 */ /* 0x040fe40000010008 */
[C---:B------:R-:W-:Y:S02]  /*0590*/  FFMA.FTZ R9, R0.reuse, R9, 0.19988867640495300293 ;  /* 0x3e4caf9e00097423 */ /* 0x040fe40000010009 */
[----:B------:R-:W-:Y:S02]  /*05a0*/  FFMA.FTZ R8, R7, R8, -0.25000196695327758789 ;  /* 0xbe80004207087423 */ /* 0x000fe40000010008 */
[----:B------:R-:W-:Y:S01]  /*05b0*/  FFMA.FTZ R9, R0, R9, -0.25000196695327758789 ;  /* 0xbe80004200097423 */ /* 0x000fe20000010009 */
[----:B------:R-:W-:Y:S01]  /*05c0*/  ISETP.GE.U32.AND P2, PT, R3, 0x7f800000, PT ;  /* 0x7f8000000300780c */ /* 0x000fe20003f46070 */
[----:B------:R-:W-:-:S02]  /*05d0*/  FFMA.FTZ R8, R7, R8, 0.33333510160446166992 ;  /* 0x3eaaaae607087423 */ /* 0x000fc40000010008 */
[C---:B------:R-:W-:Y:S02]  /*05e0*/  FFMA.FTZ R9, R0.reuse, R9, 0.33333510160446166992 ;  /* 0x3eaaaae600097423 */ /* 0x040fe40000010009 */
[C---:B------:R-:W-:Y:S02]  /*05f0*/  FFMA.FTZ R8, R7.reuse, R8, -0.5 ;  /* 0xbf00000007087423 */ /* 0x040fe40000010008 */
[C---:B------:R-:W-:Y:S01]  /*0600*/  FFMA.FTZ R9, R0.reuse, R9, -0.5 ;  /* 0xbf00000000097423 */ /* 0x040fe20000010009 */
[----:B------:R-:W-:Y:S01]  /*0610*/  I2FP.F32.S32 R5, R5 ;  /* 0x0000000500057245 */ /* 0x000fe20000201400 */
[C---:B------:R-:W-:Y:S01]  /*0620*/  FMUL R8, R7.reuse, R8 ;  /* 0x0000000807087220 */ /* 0x040fe20000400000 */
[----:B------:R-:W-:Y:S01]  /*0630*/  I2FP.F32.S32 R6, R6 ;  /* 0x0000000600067245 */ /* 0x000fe20000201400 */
[C---:B------:R-:W-:Y:S02]  /*0640*/  FMUL R9, R0.reuse, R9 ;  /* 0x0000000900097220 */ /* 0x040fe40000400000 */
[----:B------:R-:W-:Y:S01]  /*0650*/  FFMA.FTZ R7, R7, R8, R7 ;  /* 0x0000000807077223 */ /* 0x000fe20000010007 */
[----:B------:R-:W-:Y:S01]  /*0660*/  FMUL R5, R5, 1.1920928955078125e-07 ;  /* 0x3400000005057820 */ /* 0x000fe20000400000 */
[----:B------:R-:W-:Y:S01]  /*0670*/  FFMA.FTZ R0, R0, R9, R0 ;  /* 0x0000000900007223 */ /* 0x000fe20000010000 */
[----:B------:R-:W-:Y:S01]  /*0680*/  FMUL R6, R6, 1.1920928955078125e-07 ;  /* 0x3400000006067820 */ /* 0x000fe20000400000 */
[----:B------:R-:W-:-:S02]  /*0690*/  FSETP.GT.AND P0, PT, R10, 20, PT ;  /* 0x41a000000a00780b */ /* 0x000fc40003f04000 */
[----:B------:R-:W-:Y:S01]  /*06a0*/  ISETP.GE.U32.AND P1, PT, R4, 0x7f800000, PT ;  /* 0x7f8000000400780c */ /* 0x000fe20003f26070 */
[----:B------:R-:W-:Y:S01]  /*06b0*/  FFMA.FTZ R0, R5, 0.69314718246459960938, R0 ;  /* 0x3f31721805007823 */ /* 0x000fe20000010000 */
[----:B------:R-:W-:Y:S01]  /*06c0*/  FFMA.FTZ R7, R6, 0.69314718246459960938, R7 ;  /* 0x3f31721806077823 */ /* 0x000fe20000010007 */
[----:B------:R-:W-:Y:S10]  /*06d0*/  @!P2 BRA `(.L_x_1) ;  /* 0x000000000014a947 */ /* 0x000ff40003800000 */
[C---:B------:R-:W-:Y:S02]  /*06e0*/  ISETP.GE.AND P2, PT, R3.reuse, -0x407fffff, PT ;  /* 0xbf8000010300780c */ /* 0x040fe40003f46270 */
[----:B------:R-:W-:-:S11]  /*06f0*/  FSETP.NEU.AND P3, PT, R3, RZ, PT ;  /* 0x000000ff0300720b */ /* 0x000fd60003f6d000 */
[----:B------:R-:W-:-:S05]  /*0700*/  @P2 MOV R6, 0x7f800000 ;  /* 0x7f80000000062802 */ /* 0x000fca0000000f00 */
[----:B------:R-:W-:-:S05]  /*0710*/  @P2 FFMA.FTZ R7, R3, R6, +INF ;  /* 0x7f80000003072423 */ /* 0x000fca0000010006 */
[----:B------:R-:W-:-:S07]  /*0720*/  FSEL R7, R7, -RZ, P3 ;  /* 0x800000ff07077208 */ /* 0x000fce0001800000 */
.L_x_1:
[----:B------:R-:W-:Y:S05]  /*0730*/  BSYNC B0 ;  /* 0x0000000000007941 */ /* 0x000fea0003800000 */
.L_x_0:
[----:B------:R-:W-:Y:S04]  /*0740*/  BSSY B0, `(.L_x_2) ;  /* 0x0000007000007945 */ /* 0x000fe80003800000 */
[----:B------:R-:W-:Y:S05]  /*0750*/  @!P1 BRA `(.L_x_3) ;  /* 0x0000000000149947 */ /* 0x000fea0003800000 */
[C---:B------:R-:W-:Y:S02]  /*0760*/  ISETP.GE.AND P1, PT, R4.reuse, -0x407fffff, PT ;  /* 0xbf8000010400780c */ /* 0x040fe40003f26270 */
[----:B------:R-:W-:-:S11]  /*0770*/  FSETP.NEU.AND P2, PT, R4, RZ, PT ;  /* 0x000000ff0400720b */ /* 0x000fd60003f4d000 */
[----:B------:R-:W-:-:S05]  /*0780*/  @P1 MOV R3, 0x7f800000 ;  /* 0x7f80000000031802 */ /* 0x000fca0000000f00 */
[----:B------:R-:W-:-:S05]  /*0790*/  @P1 FFMA.FTZ R0, R4, R3, +INF ;  /* 0x7f80000004001423 */ /* 0x000fca0000010003 */
[----:B------:R-:W-:-:S07]  /*07a0*/  FSEL R0, R0, -RZ, P2 ;  /* 0x800000ff00007208 */ /* 0x000fce0001000000 */
.L_x_3:
[----:B------:R-:W-:Y:S05]  /*07b0*/  BSYNC B0 ;  /* 0x0000000000007941 */ /* 0x000fea0003800000 */
.L_x_2:
[----:B------:R-:W-:Y:S01]  /*07c0*/  FSEL R7, R10, R7, P0 ;  /* 0x000000070a077208 */ /* 0x000fe20000000000 */
[----:B------:R-:W-:Y:S01]  /*07d0*/  BSSY B0, `(.L_x_4) ;  /* 0x0000017000007945 */ /* 0x000fe20003800000 */
[----:B------:R-:W-:-:S03]  /*07e0*/  FSETP.GT.AND P0, PT, R11, 20, PT ;  /* 0x41a000000b00780b */ /* 0x000fc60003f04000 */
[----:B------:R-:W-:Y:S01]  /*07f0*/  FADD.FTZ R6, |R7|, -RZ ;  /* 0x800000ff07067221 */ /* 0x000fe20000010200 */
[----:B------:R-:W-:-:S04]  /*0800*/  FSEL R3, R11, R0, P0 ;  /* 0x000000000b037208 */ /* 0x000fc80000000000 */
[----:B------:R-:W-:-:S13]  /*0810*/  FSETP.GE.AND P1, PT, R6, 0.60000002384185791016, PT ;  /* 0x3f19999a0600780b */ /* 0x000fda0003f26000 */
[----:B------:R-:W-:Y:S05]  /*0820*/  @!P1 BRA `(.L_x_5) ;  /* 0x0000000000289947 */ /* 0x000fea0003800000 */
[C---:B------:R-:W-:Y:S01]  /*0830*/  FMUL R0, R6.reuse, 2.8853900432586669922 ;  /* 0x4038aa3b06007820 */ /* 0x040fe20000400000 */
[----:B------:R-:W-:Y:S01]  /*0840*/  HFMA2.MMA R5, -RZ, RZ, 1.875, 0 ;  /* 0x3f800000ff057435 */ /* 0x000fe200000001ff */
[----:B------:R-:W-:-:S04]  /*0850*/  FSETP.GE.AND P0, PT, R6, 9.010913848876953125, PT ;  /* 0x41102cb40600780b */ /* 0x000fc80003f06000 */
[----:B------:R-:W0:Y:S02]  /*0860*/  MUFU.EX2 R0, R0 ;  /* 0x0000000000007308 */ /* 0x000e240000000800 */
[----:B0-----:R-:W-:-:S06]  /*0870*/  FADD R4, R0, 1 ;  /* 0x3f80000000047421 */ /* 0x001fcc0000000000 */
[----:B------:R-:W0:Y:S02]  /*0880*/  MUFU.RCP R4, R4 ;  /* 0x0000000400047308 */ /* 0x000e240000001000 */
[----:B0-----:R-:W-:-:S05]  /*0890*/  FFMA.FTZ R5, R4, -2, R5 ;  /* 0xc000000004057823 */ /* 0x001fca0000010005 */
[----:B------:R-:W-:-:S04]  /*08a0*/  FSEL R5, R5, 1, !P0 ;  /* 0x3f80000005057808 */ /* 0x000fc80004000000 */
[----:B------:R-:W-:Y:S01]  /*08b0*/  LOP3.LUT R5, R5, 0x80000000, R7, 0xf8, !PT ;  /* 0x8000000005057812 */ /* 0x000fe200078ef807 */
[----:B------:R-:W-:Y:S06]  /*08c0*/  BRA `(.L_x_6) ;  /* 0x00000000001c7947 */ /* 0x000fec0003800000 */
.L_x_5:
[----:B------:R-:W-:Y:S01]  /*08d0*/  MOV R0, 0x3c80f082 ;  /* 0x3c80f08200007802 */ /* 0x000fe20000000f00 */
[----:B------:R-:W-:-:S04]  /*08e0*/  FMUL R5, R7, R7 ;  /* 0x0000000707057220 */ /* 0x000fc80000400000 */
[----:B------:R-:W-:-:S04]  /*08f0*/  FFMA.FTZ R0, R5, R0, -0.052303962409496307373 ;  /* 0xbd563cae05007423 */ /* 0x000fc80000010000 */
[----:B------:R-:W-:-:S04]  /*0900*/  FFMA.FTZ R0, R5, R0, 0.1331529766321182251 ;  /* 0x3e08594105007423 */ /* 0x000fc80000010000 */
[----:B------:R-:W-:-:S04]  /*0910*/  FFMA.FTZ R0, R5, R0, -0.33332768082618713379 ;  /* 0xbeaaa9ed05007423 */ /* 0x000fc80000010000 */
[----:B------:R-:W-:-:S04]  /*0920*/  FFMA.FTZ R0, R5, R0, RZ ;  /* 0x0000000005007223 */ /* 0x000fc800000100ff */
[----:B------:R-:W-:-:S07]  /*0930*/  FFMA.FTZ R5, R7, R0, R7 ;  /* 0x0000000007057223 */ /* 0x000fce0000010007 */
.L_x_6:
[----:B------:R-:W-:Y:S05]  /*0940*/  BSYNC B0 ;  /* 0x0000000000007941 */ /* 0x000fea0003800000 */
.L_x_4:
[----:B------:R-:W-:Y:S01]  /*0950*/  FADD.FTZ R8, |R3|, -RZ ;  /* 0x800000ff03087221 */ /* 0x000fe20000010200 */
[----:B------:R-:W-:Y:S01]  /*0960*/  BSSY B0, `(.L_x_7) ;  /* 0x0000015000007945 */ /* 0x000fe20003800000 */
[----:B------:R-:W-:-:S03]  /*0970*/  SHF.R.S32.HI R9, RZ, 0x1f, R2 ;  /* 0x0000001fff097819 */ /* 0x000fc60000011402 */
        /* <DEDUP_REMOVED lines=12> */
.L_x_8:
[----:B------:R-:W-:Y:S01]  /*0a40*/  MOV R0, 0x3c80f082 ;  /* 0x3c80f08200007802 */ /* 0x000fe20000000f00 */
[----:B------:R-:W-:-:S04]  /*0a50*/  FMUL R7, R3, R3 ;  /* 0x0000000303077220 */ /* 0x000fc80000400000 */
[----:B------:R-:W-:-:S04]  /*0a60*/  FFMA.FTZ R0, R7, R0, -0.052303962409496307373 ;  /* 0xbd563cae07007423 */ /* 0x000fc80000010000 */
[----:B------:R-:W-:-:S04]  /*0a70*/  FFMA.FTZ R0, R7, R0, 0.1331529766321182251 ;  /* 0x3e08594107007423 */ /* 0x000fc80000010000 */
[----:B------:R-:W-:-:S04]  /*0a80*/  FFMA.FTZ R0, R7, R0, -0.33332768082618713379 ;  /* 0xbeaaa9ed07007423 */ /* 0x000fc80000010000 */
[----:B------:R-:W-:-:S04]  /*0a90*/  FFMA.FTZ R0, R7, R0, RZ ;  /* 0x0000000007007223 */ /* 0x000fc800000100ff */
[----:B------:R-:W-:-:S07]  /*0aa0*/  FFMA.FTZ R0, R3, R0, R3 ;  /* 0x0000000003007223 */ /* 0x000fce0000010003 */
.L_x_9:
[----:B------:R-:W-:Y:S05]  /*0ab0*/  BSYNC B0 ;  /* 0x0000000000007941 */ /* 0x000fea0003800000 */
.L_x_7:
[----:B------:R-:W-:Y:S01]  /*0ac0*/  ULDC.64 UR6, c[0x0][0x210] ;  /* 0x0000840000067ab9 */ /* 0x000fe20000000a00 */
[----:B------:R-:W-:Y:S01]  /*0ad0*/  FMUL R10, R10, R5 ;  /* 0x000000050a0a7220 */ /* 0x000fe20000400000 */
[----:B------:R-:W-:Y:S01]  /*0ae0*/  LEA R4, P0, R2, UR6, 0x2 ;  /* 0x0000000602047c11 */ /* 0x000fe2000f8010ff */
[----:B------:R-:W-:-:S03]  /*0af0*/  FMUL R11, R11, R0 ;  /* 0x000000000b0b7220 */ /* 0x000fc60000400000 */
[----:B------:R-:W-:-:S05]  /*0b00*/  LEA.HI.X R5, R2, UR7, R9, 0x2, P0 ;  /* 0x0000000702057c11 */ /* 0x000fca00080f1409 */
[----:B------:R-:W-:Y:S01]  /*0b10*/  STG.E.64 desc[UR4][R4.64], R10 ;  /* 0x0000000a04007986 */ /* 0x000fe2000c101b04 */
[----:B------:R-:W-:Y:S05]  /*0b20*/  EXIT ;  /* 0x000000000000794d */ /* 0x000fea0003800000 */
.L_x_10:
[----:B------:R-:W-:-:S00]  /*0b30*/  BRA `(.L_x_10) ;  /* 0xfffffffc00fc7947 */ /* 0x000fc0000383ffff */
[----:B------:R-:W-:-:S00]  /*0b40*/  NOP ;  /* 0x0000000000007918 */ /* 0x000fc00000000000 */
        /* <DEDUP_REMOVED lines=11> */
.L_x_11:


//--------------------- .nv.global.init           --------------------------
	.section	.nv.global.init,"aw",@progbits
.nv.global.init:
	.type		_$_str,@object
	.size		_$_str,(_$_str_$_2 - _$_str)
_$_str:
        /*0000*/ 	.byte	0x5f, 0x5f, 0x43, 0x55, 0x44, 0x41, 0x5f, 0x46, 0x54, 0x5a, 0x00
	.type		_$_str_$_2,@object
	.size		_$_str_$_2,(.L_1 - _$_str_$_2)
_$_str_$_2:
        /*000b*/ 	.byte	0x5f, 0x5f, 0x43, 0x55, 0x44, 0x41, 0x5f, 0x50, 0x52, 0x45, 0x43, 0x5f, 0x53, 0x51, 0x52, 0x54
        /*001b*/ 	.byte	0x00
.L_1:


//--------------------- .nv.constant0.triton_poi_fused__native_batch_norm_legit_no_training_mul_softplus_tanh_29 --------------------------
	.section	.nv.constant0.triton_poi_fused__native_batch_norm_legit_no_training_mul_softplus_tanh_29,"a",@progbits
	.sectionflags	@""
	.align	4
.nv.constant0.triton_poi_fused__native_batch_norm_legit_no_training_mul_softplus_tanh_29:
	.zero		580
